//
// Generated by NVIDIA NVVM Compiler
//
// Compiler Build ID: CL-36424714
// Cuda compilation tools, release 13.0, V13.0.88
// Based on NVVM 20.0.0
//

.version 9.0
.target sm_100
.address_size 64

	// .globl	_Z17unidir_lsa_kernelIfEv11ncclDevCommP17ncclWindow_vidmemmi

.visible .entry _Z17unidir_lsa_kernelIfEv11ncclDevCommP17ncclWindow_vidmemmi(
	.param .align 8 .b8 _Z17unidir_lsa_kernelIfEv11ncclDevCommP17ncclWindow_vidmemmi_param_0[200],
	.param .u64 .ptr .align 1 _Z17unidir_lsa_kernelIfEv11ncclDevCommP17ncclWindow_vidmemmi_param_1,
	.param .u64 _Z17unidir_lsa_kernelIfEv11ncclDevCommP17ncclWindow_vidmemmi_param_2,
	.param .u32 _Z17unidir_lsa_kernelIfEv11ncclDevCommP17ncclWindow_vidmemmi_param_3
)
{
	.reg .pred 	%p<22>;
	.reg .b32 	%r<92>;
	.reg .b32 	%f<2>;
	.reg .b64 	%rd<61>;

	mov.b64 	%rd23, _Z17unidir_lsa_kernelIfEv11ncclDevCommP17ncclWindow_vidmemmi_param_0;
	ld.param.u64 	%rd24, [_Z17unidir_lsa_kernelIfEv11ncclDevCommP17ncclWindow_vidmemmi_param_1];
	ld.param.u64 	%rd15, [_Z17unidir_lsa_kernelIfEv11ncclDevCommP17ncclWindow_vidmemmi_param_2];
	ld.param.u32 	%r31, [_Z17unidir_lsa_kernelIfEv11ncclDevCommP17ncclWindow_vidmemmi_param_3];
	mov.u64 	%rd1, %rd23;
	mov.u32 	%r1, %ctaid.x;
	ld.param.u32 	%r2, [_Z17unidir_lsa_kernelIfEv11ncclDevCommP17ncclWindow_vidmemmi_param_0+16];
	ld.param.u32 	%r35, [_Z17unidir_lsa_kernelIfEv11ncclDevCommP17ncclWindow_vidmemmi_param_0+12];
	cvt.s64.s32 	%rd2, %r35;
	ld.param.v2.u32 	{%r3, %r4}, [_Z17unidir_lsa_kernelIfEv11ncclDevCommP17ncclWindow_vidmemmi_param_0+120];
	ld.param.u32 	%r36, [_Z17unidir_lsa_kernelIfEv11ncclDevCommP17ncclWindow_vidmemmi_param_0+64];
	ld.param.v2.u32 	{%r37, %r38}, [_Z17unidir_lsa_kernelIfEv11ncclDevCommP17ncclWindow_vidmemmi_param_0+48];
	mad.lo.s32 	%r39, %r35, %r36, %r38;
	mov.b64 	%rd25, {%r37, %r39};
	mul.wide.u32 	%rd26, %r3, 128;
	add.s64 	%rd27, %rd25, %rd26;
	add.s32 	%r5, %r4, %r1;
	mul.wide.s32 	%rd28, %r5, 4;
	add.s64 	%rd29, %rd27, %rd28;
	ld.u32 	%r91, [%rd29];
	setp.eq.s32 	%p2, %r35, 0;
	add.s64 	%rd21, %rd24, 8;
	// begin inline asm
	ld.global.nc.u64 %rd16, [%rd21];
	// end inline asm
	mov.b64 	{%r40, %r41}, %rd16;
	add.s64 	%rd22, %rd24, 24;
	// begin inline asm
	ld.global.nc.u32 %r32, [%rd22];
	// end inline asm
	add.s64 	%rd19, %rd24, 16;
	// begin inline asm
	ld.global.nc.u32 %r33, [%rd19];
	// end inline asm
	mad.lo.s32 	%r42, %r33, %r32, %r41;
	mov.b64 	%rd3, {%r40, %r42};
	// begin inline asm
	ld.global.nc.u64 %rd20, [%rd21];
	// end inline asm
	mov.b64 	{%r7, %r8}, %rd20;
	// begin inline asm
	ld.global.nc.u32 %r34, [%rd22];
	// end inline asm
	selp.b32 	%r43, %r34, 0, %p2;
	add.s32 	%r9, %r43, %r8;
	setp.lt.s32 	%p3, %r31, 1;
	@%p3 bra 	$L__BB0_20;
	cvt.u32.u64 	%r45, %rd2;
	setp.eq.s32 	%p4, %r45, 0;
	mov.u32 	%r46, %tid.x;
	add.s32 	%r11, %r2, -1;
	ld.param.u32 	%r12, [%rd1+12];
	ld.param.u32 	%r13, [%rd1+64];
	ld.param.v2.u32 	{%r14, %r16}, [%rd1+48];
	mul.lo.s32 	%r47, %r4, 3;
	cvt.s64.s32 	%rd30, %r47;
	mul.lo.s32 	%r48, %r2, %r1;
	cvt.s64.s32 	%rd31, %r48;
	add.s64 	%rd32, %rd2, %rd31;
	add.s64 	%rd4, %rd32, %rd30;
	mov.u32 	%r49, %ntid.x;
	mad.lo.s32 	%r50, %r13, %r12, %r16;
	mov.b64 	%rd33, {%r14, %r50};
	mul.wide.u32 	%rd34, %r3, 128;
	add.s64 	%rd5, %rd33, %rd34;
	add.s64 	%rd6, %rd30, %rd31;
	cvt.u64.u32 	%rd7, %r46;
	setp.gt.u64 	%p5, %rd15, %rd7;
	and.pred  	%p1, %p4, %p5;
	cvt.u64.u32 	%rd8, %r49;
	mov.b64 	%rd9, {%r7, %r9};
	mov.b32 	%r85, 0;
	not.pred 	%p12, %p1;
$L__BB0_2:
	setp.ge.s32 	%p6, %r46, %r11;
	bar.sync 	0;
	@%p6 bra 	$L__BB0_9;
	mov.u32 	%r87, %r46;
$L__BB0_4:
	.pragma "nounroll";
	cvt.u32.u64 	%r52, %rd2;
	cvt.u32.u64 	%r53, %rd8;
	setp.le.s32 	%p7, %r52, %r87;
	selp.u32 	%r54, 1, 0, %p7;
	sub.s32 	%r55, %r12, %r52;
	add.s32 	%r56, %r55, %r87;
	add.s32 	%r57, %r56, %r54;
	mad.lo.s32 	%r58, %r13, %r57, %r16;
	mov.b64 	%rd36, {%r14, %r58};
	mul.wide.u32 	%rd37, %r3, 128;
	add.s64 	%rd38, %rd36, %rd37;
	shl.b64 	%rd39, %rd4, 2;
	add.s64 	%rd35, %rd38, %rd39;
	add.s32 	%r51, %r91, 1;
	// begin inline asm
	st.relaxed.sys.b32 [%rd35],%r51;
	// end inline asm
	add.s32 	%r87, %r87, %r53;
	setp.lt.s32 	%p8, %r87, %r11;
	@%p8 bra 	$L__BB0_4;
	mov.u32 	%r88, %r46;
$L__BB0_6:
	.pragma "nounroll";
	cvt.u32.u64 	%r59, %rd2;
	setp.le.s32 	%p9, %r59, %r88;
	selp.u32 	%r60, 1, 0, %p9;
	add.s32 	%r61, %r88, %r60;
	cvt.u64.u32 	%rd40, %r61;
	add.s64 	%rd41, %rd6, %rd40;
	shl.b64 	%rd42, %rd41, 2;
	add.s64 	%rd10, %rd5, %rd42;
$L__BB0_7:
	.pragma "nounroll";
	// begin inline asm
	ld.relaxed.sys.b32 %r62,[%rd10];
	// end inline asm
	sub.s32 	%r63, %r91, %r62;
	setp.gt.s32 	%p10, %r63, -1;
	@%p10 bra 	$L__BB0_7;
	cvt.u32.u64 	%r64, %rd8;
	add.s32 	%r88, %r88, %r64;
	setp.lt.s32 	%p11, %r88, %r11;
	@%p11 bra 	$L__BB0_6;
$L__BB0_9:
	bar.sync 	0;
	@%p12 bra 	$L__BB0_12;
	mov.u64 	%rd60, %rd7;
$L__BB0_11:
	shl.b64 	%rd44, %rd60, 2;
	add.s64 	%rd45, %rd3, %rd44;
	ld.f32 	%f1, [%rd45];
	add.s64 	%rd46, %rd9, %rd44;
	st.f32 	[%rd46], %f1;
	add.s64 	%rd60, %rd60, %rd8;
	setp.lt.u64 	%p13, %rd60, %rd15;
	@%p13 bra 	$L__BB0_11;
$L__BB0_12:
	bar.sync 	0;
	@%p6 bra 	$L__BB0_19;
	mov.u32 	%r89, %r46;
$L__BB0_14:
	.pragma "nounroll";
	cvt.u32.u64 	%r66, %rd2;
	cvt.u32.u64 	%r67, %rd8;
	setp.ge.s32 	%p15, %r89, %r66;
	selp.u32 	%r68, 1, 0, %p15;
	sub.s32 	%r69, %r89, %r66;
	add.s32 	%r70, %r69, %r68;
	add.s32 	%r71, %r70, %r12;
	mad.lo.s32 	%r72, %r13, %r71, %r16;
	mov.b64 	%rd48, {%r14, %r72};
	mul.wide.u32 	%rd49, %r3, 128;
	add.s64 	%rd50, %rd48, %rd49;
	shl.b64 	%rd51, %rd4, 2;
	add.s64 	%rd47, %rd50, %rd51;
	add.s32 	%r65, %r91, 2;
	// begin inline asm
	st.release.sys.b32 [%rd47],%r65;
	// end inline asm
	add.s32 	%r89, %r89, %r67;
	setp.lt.s32 	%p16, %r89, %r11;
	@%p16 bra 	$L__BB0_14;
	add.s32 	%r25, %r91, 1;
	mov.u32 	%r90, %r46;
$L__BB0_16:
	.pragma "nounroll";
	cvt.u32.u64 	%r73, %rd2;
	setp.le.s32 	%p17, %r73, %r90;
	selp.u32 	%r74, 1, 0, %p17;
	add.s32 	%r75, %r90, %r74;
	cvt.u64.u32 	%rd52, %r75;
	add.s64 	%rd53, %rd6, %rd52;
	shl.b64 	%rd54, %rd53, 2;
	add.s64 	%rd13, %rd5, %rd54;
$L__BB0_17:
	.pragma "nounroll";
	// begin inline asm
	ld.relaxed.sys.b32 %r76,[%rd13];
	// end inline asm
	sub.s32 	%r77, %r25, %r76;
	setp.gt.s32 	%p18, %r77, -1;
	@%p18 bra 	$L__BB0_17;
	cvt.u32.u64 	%r78, %rd8;
	add.s32 	%r90, %r90, %r78;
	setp.lt.s32 	%p19, %r90, %r11;
	@%p19 bra 	$L__BB0_16;
$L__BB0_19:
	add.s32 	%r91, %r91, 2;
	bar.sync 	0;
	add.s32 	%r85, %r85, 1;
	setp.ne.s32 	%p20, %r85, %r31;
	@%p20 bra 	$L__BB0_2;
$L__BB0_20:
	ld.param.u32 	%r79, [%rd1+64];
	ld.param.u32 	%r80, [%rd1+12];
	ld.param.v2.u32 	{%r81, %r82}, [%rd1+48];
	mad.lo.s32 	%r83, %r80, %r79, %r82;
	mov.b64 	%rd56, {%r81, %r83};
	mul.wide.u32 	%rd57, %r3, 128;
	add.s64 	%rd14, %rd56, %rd57;
	mov.u32 	%r84, %tid.x;
	setp.ne.s32 	%p21, %r84, 0;
	@%p21 bra 	$L__BB0_22;
	mul.wide.s32 	%rd58, %r5, 4;
	add.s64 	%rd59, %rd14, %rd58;
	st.u32 	[%rd59], %r91;
$L__BB0_22:
	bar.sync 	0;
	ret;

}


// ===== COMPILED SASS (sm_100) =====

	.target	sm_100

	.elftype	@"ET_EXEC"


//--------------------- .note.nv.tkinfo           --------------------------
	.section	.note.nv.tkinfo,"",@"SHT_NOTE"
	.sectionflags	@"SHF_NOTE_NV_TKINFO"
	.tkinfo
        /*0018*/ 	.word	0x00000002
        /*0030*/ 	.string	""
        /*0030*/ 	.string	"ptxas"
        /*0030*/ 	.string	"Cuda compilation tools, release 13.0, V13.0.88"
        /*0030*/ 	.string	"Build cuda_13.0.r13.0/compiler.36424714_0"
        /*0030*/ 	.string	"-arch sm_100 -m 64 "



//--------------------- .note.nv.cuinfo           --------------------------
	.section	.note.nv.cuinfo,"",@"SHT_NOTE"
	.sectionflags	@"SHF_NOTE_NV_CUINFO"
        /*0018*/ 	.short	0x0002
        /*001a*/ 	.short	0x0064
        /*001c*/ 	.short	0x0082
	.zero		2


//--------------------- .nv.info                  --------------------------
	.section	.nv.info,"",@"SHT_CUDA_INFO"
	.align	4


	//----- nvinfo : EIATTR_REGCOUNT
	.align		4
        /*0000*/ 	.byte	0x04, 0x2f
        /*0002*/ 	.short	(.L_1 - .L_0)
	.align		4
.L_0:
        /*0004*/ 	.word	index@(_Z17unidir_lsa_kernelIfEv11ncclDevCommP17ncclWindow_vidmemmi)
        /*0008*/ 	.word	0x0000001c


	//----- nvinfo : EIATTR_FRAME_SIZE
	.align		4
.L_1:
        /*000c*/ 	.byte	0x04, 0x11
        /*000e*/ 	.short	(.L_3 - .L_2)
	.align		4
.L_2:
        /*0010*/ 	.word	index@(_Z17unidir_lsa_kernelIfEv11ncclDevCommP17ncclWindow_vidmemmi)
        /*0014*/ 	.word	0x00000000


	//----- nvinfo : EIATTR_MIN_STACK_SIZE
	.align		4
.L_3:
        /*0018*/ 	.byte	0x04, 0x12
        /*001a*/ 	.short	(.L_5 - .L_4)
	.align		4
.L_4:
        /*001c*/ 	.word	index@(_Z17unidir_lsa_kernelIfEv11ncclDevCommP17ncclWindow_vidmemmi)
        /*0020*/ 	.word	0x00000000
.L_5:


//--------------------- .nv.compat                --------------------------
	.section	.nv.compat,"",@"SHT_CUDA_COMPAT_INFO"
	.align	4
        /*0000*/ 	.byte	0x02, 0x09, 0x00, 0x00, 0x02, 0x02, 0x01, 0x00, 0x02, 0x05, 0x05, 0x00, 0x03, 0x07, 0x01, 0x01
        /*0010*/ 	.byte	0x02, 0x03, 0x00, 0x00, 0x02, 0x06, 0x01, 0x00, 0x04, 0x0b, 0x08, 0x00, 0x09, 0x00, 0x00, 0x00
        /*0020*/ 	.byte	0x00, 0x00, 0x00, 0x00


//--------------------- .nv.info._Z17unidir_lsa_kernelIfEv11ncclDevCommP17ncclWindow_vidmemmi --------------------------
	.section	.nv.info._Z17unidir_lsa_kernelIfEv11ncclDevCommP17ncclWindow_vidmemmi,"",@"SHT_CUDA_INFO"
	.sectionflags	@""
	.align	4


	//----- nvinfo : EIATTR_CUDA_API_VERSION
	.align		4
        /*0000*/ 	.byte	0x04, 0x37
        /*0002*/ 	.short	(.L_7 - .L_6)
.L_6:
        /*0004*/ 	.word	0x00000082


	//----- nvinfo : EIATTR_KPARAM_INFO
	.align		4
.L_7:
        /*0008*/ 	.byte	0x04, 0x17
        /*000a*/ 	.short	(.L_9 - .L_8)
.L_8:
        /*000c*/ 	.word	0x00000000
        /*0010*/ 	.short	0x0003
        /*0012*/ 	.short	0x00d8
        /*0014*/ 	.byte	0x00, 0xf0, 0x11, 0x00


	//----- nvinfo : EIATTR_KPARAM_INFO
	.align		4
.L_9:
        /*0018*/ 	.byte	0x04, 0x17
        /*001a*/ 	.short	(.L_11 - .L_10)
.L_10:
        /*001c*/ 	.word	0x00000000
        /*0020*/ 	.short	0x0002
        /*0022*/ 	.short	0x00d0
        /*0024*/ 	.byte	0x00, 0xf0, 0x21, 0x00


	//----- nvinfo : EIATTR_KPARAM_INFO
	.align		4
.L_11:
        /*0028*/ 	.byte	0x04, 0x17
        /*002a*/ 	.short	(.L_13 - .L_12)
.L_12:
        /*002c*/ 	.word	0x00000000
        /*0030*/ 	.short	0x0001
        /*0032*/ 	.short	0x00c8
        /*0034*/ 	.byte	0x00, 0xf5, 0x21, 0x00


	//----- nvinfo : EIATTR_KPARAM_INFO
	.align		4
.L_13:
        /*0038*/ 	.byte	0x04, 0x17
        /*003a*/ 	.short	(.L_15 - .L_14)
.L_14:
        /*003c*/ 	.word	0x00000000
        /*0040*/ 	.short	0x0000
        /*0042*/ 	.short	0x0000
        /*0044*/ 	.byte	0x00, 0xf0, 0x21, 0x03


	//----- nvinfo : EIATTR_SPARSE_MMA_MASK
	.align		4
.L_15:
        /*0048*/ 	.byte	0x03, 0x50
        /*004a*/ 	.short	0x0000


	//----- nvinfo : EIATTR_MAXREG_COUNT
	.align		4
        /*004c*/ 	.byte	0x03, 0x1b
        /*004e*/ 	.short	0x00ff


	//----- nvinfo : EIATTR_NUM_BARRIERS
	.align		4
        /*0050*/ 	.byte	0x02, 0x4c
        /*0052*/ 	.byte	0x01
	.zero		1


	//----- nvinfo : EIATTR_MERCURY_ISA_VERSION
	.align		4
        /*0054*/ 	.byte	0x03, 0x5f
        /*0056*/ 	.short	0x0101


	//----- nvinfo : EIATTR_VRC_CTA_INIT_COUNT
	.align		4
        /*0058*/ 	.byte	0x02, 0x4a
	.zero		1
	.zero		1


	//----- nvinfo : EIATTR_EXIT_INSTR_OFFSETS
	.align		4
        /*005c*/ 	.byte	0x04, 0x1c
        /*005e*/ 	.short	(.L_17 - .L_16)


	//   ....[0]....
.L_16:
        /*0060*/ 	.word	0x00000b00


	//----- nvinfo : EIATTR_CRS_STACK_SIZE
	.align		4
.L_17:
        /*0064*/ 	.byte	0x04, 0x1e
        /*0066*/ 	.short	(.L_19 - .L_18)
.L_18:
        /*0068*/ 	.word	0x00000000


	//----- nvinfo : EIATTR_CBANK_PARAM_SIZE
	.align		4
.L_19:
        /*006c*/ 	.byte	0x03, 0x19
        /*006e*/ 	.short	0x00dc


	//----- nvinfo : EIATTR_PARAM_CBANK
	.align		4
        /*0070*/ 	.byte	0x04, 0x0a
        /*0072*/ 	.short	(.L_21 - .L_20)
	.align		4
.L_20:
        /*0074*/ 	.word	index@(.nv.constant0._Z17unidir_lsa_kernelIfEv11ncclDevCommP17ncclWindow_vidmemmi)
        /*0078*/ 	.short	0x0380
        /*007a*/ 	.short	0x00dc


	//----- nvinfo : EIATTR_SW_WAR
	.align		4
.L_21:
        /*007c*/ 	.byte	0x04, 0x36
        /*007e*/ 	.short	(.L_23 - .L_22)
.L_22:
        /*0080*/ 	.word	0x00000008
.L_23:


//--------------------- .nv.callgraph             --------------------------
	.section	.nv.callgraph,"",@"SHT_CUDA_CALLGRAPH"
	.align	4
	.sectionentsize	8
	.align		4
        /*0000*/ 	.word	0x00000000
	.align		4
        /*0004*/ 	.word	0xffffffff
	.align		4
        /*0008*/ 	.word	0x00000000
	.align		4
        /*000c*/ 	.word	0xfffffffe
	.align		4
        /*0010*/ 	.word	0x00000000
	.align		4
        /*0014*/ 	.word	0xfffffffd
	.align		4
        /*0018*/ 	.word	0x00000000
	.align		4
        /*001c*/ 	.word	0xfffffffc


//--------------------- .text._Z17unidir_lsa_kernelIfEv11ncclDevCommP17ncclWindow_vidmemmi --------------------------
	.section	.text._Z17unidir_lsa_kernelIfEv11ncclDevCommP17ncclWindow_vidmemmi,"ax",@progbits
	.align	128
        .global         _Z17unidir_lsa_kernelIfEv11ncclDevCommP17ncclWindow_vidmemmi
        .type           _Z17unidir_lsa_kernelIfEv11ncclDevCommP17ncclWindow_vidmemmi,@function
        .size           _Z17unidir_lsa_kernelIfEv11ncclDevCommP17ncclWindow_vidmemmi,(.L_x_18 - _Z17unidir_lsa_kernelIfEv11ncclDevCommP17ncclWindow_vidmemmi)
        .other          _Z17unidir_lsa_kernelIfEv11ncclDevCommP17ncclWindow_vidmemmi,@"STO_CUDA_ENTRY STV_DEFAULT"
_Z17unidir_lsa_kernelIfEv11ncclDevCommP17ncclWindow_vidmemmi:
.text._Z17unidir_lsa_kernelIfEv11ncclDevCommP17ncclWindow_vidmemmi:
[----:B------:R-:W-:Y:S01]  /*0000*/  LDC R1, c[0x0][0x37c] ;  /* 0x0000df00ff017b82 */ /* 0x000fe20000000800 */
[----:B------:R-:W0:Y:S07]  /*0010*/  LDCU UR6, c[0x0][0x38c] ;  /* 0x00007180ff0677ac */ /* 0x000e2e0008000800 */
[----:B------:R-:W1:Y:S01]  /*0020*/  LDC.64 R16, c[0x0][0x3f8] ;  /* 0x0000fe00ff107b82 */ /* 0x000e620000000a00 */
[----:B------:R-:W0:Y:S01]  /*0030*/  LDCU UR4, c[0x0][0x3c0] ;  /* 0x00007800ff0477ac */ /* 0x000e220008000800 */
[----:B------:R-:W0:Y:S06]  /*0040*/  LDCU.64 UR10, c[0x0][0x3b0] ;  /* 0x00007600ff0a77ac */ /* 0x000e2c0008000a00 */
[----:B------:R-:W1:Y:S01]  /*0050*/  S2UR UR5, SR_CTAID.X ;  /* 0x00000000000579c3 */ /* 0x000e620000002500 */
[----:B------:R-:W2:Y:S07]  /*0060*/  LDCU.64 UR8, c[0x0][0x358] ;  /* 0x00006b00ff0877ac */ /* 0x000eae0008000a00 */
[----:B------:R-:W2:Y:S01]  /*0070*/  LDC.64 R10, c[0x0][0x448] ;  /* 0x00011200ff0a7b82 */ /* 0x000ea20000000a00 */
[----:B0-----:R-:W-:Y:S01]  /*0080*/  UIMAD UR4, UR6, UR4, UR11 ;  /* 0x00000004060472a4 */ /* 0x001fe2000f8e020b */
[----:B------:R-:W-:-:S05]  /*0090*/  IMAD.U32 R2, RZ, RZ, UR10 ;  /* 0x0000000aff027e24 */ /* 0x000fca000f8e00ff */
[----:B------:R-:W-:Y:S02]  /*00a0*/  IMAD.U32 R3, RZ, RZ, UR4 ;  /* 0x00000004ff037e24 */ /* 0x000fe4000f8e00ff */
[----:B-1----:R-:W-:Y:S02]  /*00b0*/  VIADD R9, R17, UR5 ;  /* 0x0000000511097c36 */ /* 0x002fe40008000000 */
[----:B------:R-:W-:Y:S01]  /*00c0*/  IMAD.WIDE.U32 R2, R16, 0x80, R2 ;  /* 0x0000008010027825 */ /* 0x000fe200078e0002 */
[----:B------:R-:W0:Y:S01]  /*00d0*/  LDCU UR4, c[0x0][0x458] ;  /* 0x00008b00ff0477ac */ /* 0x000e220008000800 */
[----:B--2---:R-:W2:Y:S02]  /*00e0*/  LDG.E.CONSTANT R13, desc[UR8][R10.64+0x18] ;  /* 0x000018080a0d7981 */ /* 0x004ea4000c1e9900 */
[----:B------:R-:W-:Y:S02]  /*00f0*/  IMAD.WIDE R6, R9, 0x4, R2 ;  /* 0x0000000409067825 */ /* 0x000fe400078e0202 */
[----:B------:R-:W3:Y:S04]  /*0100*/  LDG.E.CONSTANT R8, desc[UR8][R10.64+0x10] ;  /* 0x000010080a087981 */ /* 0x000ee8000c1e9900 */
[----:B------:R-:W3:Y:S04]  /*0110*/  LDG.E.64.CONSTANT R4, desc[UR8][R10.64+0x8] ;  /* 0x000008080a047981 */ /* 0x000ee8000c1e9b00 */
[----:B------:R1:W5:Y:S01]  /*0120*/  LD.E R0, desc[UR8][R6.64] ;  /* 0x0000000806007980 */ /* 0x000362000c101900 */
[----:B------:R-:W-:Y:S01]  /*0130*/  ISETP.NE.AND P0, PT, RZ, UR6, PT ;  /* 0x00000006ff007c0c */ /* 0x000fe2000bf05270 */
[----:B0-----:R-:W-:-:S03]  /*0140*/  UISETP.GE.AND UP0, UPT, UR4, 0x1, UPT ;  /* 0x000000010400788c */ /* 0x001fc6000bf06270 */
[C---:B--2---:R-:W-:Y:S01]  /*0150*/  SEL R15, R13.reuse, RZ, !P0 ;  /* 0x000000ff0d0f7207 */ /* 0x044fe20004000000 */
[----:B---3--:R-:W-:-:S05]  /*0160*/  IMAD R8, R13, R8, R5 ;  /* 0x000000080d087224 */ /* 0x008fca00078e0205 */
[----:B-1----:R-:W-:Y:S05]  /*0170*/  BRA.U !UP0, `(.L_x_0) ;  /* 0x00000009082c7547 */ /* 0x002fea000b800000 */
[----:B------:R-:W0:Y:S01]  /*0180*/  S2R R6, SR_TID.X ;  /* 0x0000000000067919 */ /* 0x000e220000002100 */
[----:B------:R-:W1:Y:S01]  /*0190*/  LDC R16, c[0x0][0x390] ;  /* 0x0000e400ff107b82 */ /* 0x000e620000000800 */
[----:B------:R-:W0:Y:S01]  /*01a0*/  LDCU.64 UR10, c[0x0][0x450] ;  /* 0x00008a00ff0a77ac */ /* 0x000e220008000a00 */
[----:B------:R-:W-:Y:S01]  /*01b0*/  IMAD R11, R17, 0x3, RZ ;  /* 0x00000003110b7824 */ /* 0x000fe200078e02ff */
[----:B------:R-:W-:Y:S01]  /*01c0*/  IADD3 R14, PT, PT, R5, R15, RZ ;  /* 0x0000000f050e7210 */ /* 0x000fe20007ffe0ff */
[----:B------:R-:W-:-:S03]  /*01d0*/  USHF.R.S32.HI UR4, URZ, 0x1f, UR6 ;  /* 0x0000001fff047899 */ /* 0x000fc60008011406 */
[----:B------:R-:W-:Y:S01]  /*01e0*/  SHF.R.S32.HI R12, RZ, 0x1f, R11 ;  /* 0x0000001fff0c7819 */ /* 0x000fe2000001140b */
[----:B------:R-:W2:Y:S01]  /*01f0*/  LDCU UR7, c[0x0][0x360] ;  /* 0x00006c00ff0777ac */ /* 0x000ea20008000800 */
[----:B-1----:R-:W-:Y:S01]  /*0200*/  VIADD R15, R16, 0xffffffff ;  /* 0xffffffff100f7836 */ /* 0x002fe20000000000 */
[----:B0-----:R-:W-:Y:S01]  /*0210*/  ISETP.GE.U32.AND P0, PT, R6, UR10, PT ;  /* 0x0000000a06007c0c */ /* 0x001fe2000bf06070 */
[----:B------:R-:W-:-:S03]  /*0220*/  IMAD R6, R16, UR5, RZ ;  /* 0x0000000510067c24 */ /* 0x000fc6000f8e02ff */
[----:B------:R-:W-:Y:S02]  /*0230*/  ISETP.GE.U32.AND.EX P0, PT, RZ, UR11, PT, P0 ;  /* 0x0000000bff007c0c */ /* 0x000fe4000bf06100 */
[C-C-:B------:R-:W-:Y:S02]  /*0240*/  IADD3 R10, P1, P2, R11.reuse, UR6, R6.reuse ;  /* 0x000000060b0a7c10 */ /* 0x140fe4000fa3e006 */
[----:B------:R-:W-:Y:S02]  /*0250*/  IADD3 R11, P3, PT, R11, R6, RZ ;  /* 0x000000060b0b7210 */ /* 0x000fe40007f7e0ff */
[----:B------:R-:W-:Y:S02]  /*0260*/  SHF.R.S32.HI R7, RZ, 0x1f, R6 ;  /* 0x0000001fff077819 */ /* 0x000fe40000011406 */
[----:B------:R-:W-:Y:S02]  /*0270*/  ISETP.EQ.AND P0, PT, RZ, UR6, !P0 ;  /* 0x00000006ff007c0c */ /* 0x000fe4000c702270 */
[C-C-:B------:R-:W-:Y:S01]  /*0280*/  IADD3.X R13, PT, PT, R12.reuse, UR4, R7.reuse, P1, P2 ;  /* 0x000000040c0d7c10 */ /* 0x140fe20008fe4407 */
[----:B------:R-:W-:Y:S01]  /*0290*/  IMAD.X R12, R12, 0x1, R7, P3 ;  /* 0x000000010c0c7824 */ /* 0x000fe200018e0607 */
[----:B--2---:R-:W-:-:S09]  /*02a0*/  UMOV UR4, URZ ;  /* 0x000000ff00047c82 */ /* 0x004fd20008000000 */
.L_x_16:
[----:B0-----:R-:W0:Y:S01]  /*02b0*/  S2R R22, SR_TID.X ;  /* 0x0000000000167919 */ /* 0x001e220000002100 */
[----:B-1----:R-:W1:Y:S01]  /*02c0*/  LDCU UR5, c[0x0][0x458] ;  /* 0x00008b00ff0577ac */ /* 0x002e620008000800 */
[----:B------:R-:W-:Y:S01]  /*02d0*/  UIADD3 UR4, UPT, UPT, UR4, 0x1, URZ ;  /* 0x0000000104047890 */ /* 0x000fe2000fffe0ff */
[----:B------:R-:W2:Y:S03]  /*02e0*/  LDCU.64 UR10, c[0x0][0x450] ;  /* 0x00008a00ff0a77ac */ /* 0x000ea60008000a00 */
[----:B-1----:R-:W-:Y:S01]  /*02f0*/  UISETP.NE.AND UP0, UPT, UR4, UR5, UPT ;  /* 0x000000050400728c */ /* 0x002fe2000bf05270 */
[----:B------:R-:W-:Y:S01]  /*0300*/  BAR.SYNC.DEFER_BLOCKING 0x0 ;  /* 0x0000000000007b1d */ /* 0x000fe20000010000 */
[----:B0-----:R-:W-:-:S13]  /*0310*/  ISETP.GE.AND P2, PT, R22, R15, PT ;  /* 0x0000000f1600720c */ /* 0x001fda0003f46270 */
[----:B--2---:R-:W-:Y:S05]  /*0320*/  @P2 BRA `(.L_x_1) ;  /* 0x0000000000a42947 */ /* 0x004fea0003800000 */
[----:B------:R-:W0:Y:S01]  /*0330*/  LDC R18, c[0x0][0x38c] ;  /* 0x0000e300ff127b82 */ /* 0x000e220000000800 */
[----:B------:R-:W-:Y:S01]  /*0340*/  BSSY.RECONVERGENT B0, `(.L_x_2) ;  /* 0x0000014000007945 */ /* 0x000fe20003800200 */
[----:B------:R-:W-:Y:S01]  /*0350*/  SHF.L.U64.HI R23, R10, 0x2, R13 ;  /* 0x000000020a177819 */ /* 0x000fe2000001020d */
[----:B-----5:R-:W-:-:S05]  /*0360*/  VIADD R21, R0, 0x1 ;  /* 0x0000000100157836 */ /* 0x020fca0000000000 */
[----:B------:R-:W1:Y:S08]  /*0370*/  LDC R20, c[0x0][0x3c0] ;  /* 0x0000f000ff147b82 */ /* 0x000e700000000800 */
[----:B------:R-:W2:Y:S08]  /*0380*/  LDC R19, c[0x0][0x3f8] ;  /* 0x0000fe00ff137b82 */ /* 0x000eb00000000800 */
[----:B------:R-:W3:Y:S02]  /*0390*/  LDC.64 R6, c[0x0][0x3b0] ;  /* 0x0000ec00ff067b82 */ /* 0x000ee40000000a00 */
.L_x_3:
[----:B0-----:R-:W-:Y:S01]  /*03a0*/  ISETP.LT.AND P1, PT, R22, R18, PT ;  /* 0x000000121600720c */ /* 0x001fe20003f21270 */
[----:B----4-:R-:W-:-:S05]  /*03b0*/  IMAD.IADD R17, R18, 0x1, -R18 ;  /* 0x0000000112117824 */ /* 0x010fca00078e0a12 */
[----:B------:R-:W-:Y:S01]  /*03c0*/  IADD3 R16, PT, PT, R17, R22, RZ ;  /* 0x0000001611107210 */ /* 0x000fe20007ffe0ff */
[----:B------:R-:W-:-:S04]  /*03d0*/  VIADD R22, R22, UR7 ;  /* 0x0000000716167c36 */ /* 0x000fc80008000000 */
[----:B------:R-:W-:Y:S02]  /*03e0*/  VIADD R17, R16, 0x1 ;  /* 0x0000000110117836 */ /* 0x000fe40000000000 */
[----:B------:R-:W-:Y:S02]  /*03f0*/  @P1 IMAD.MOV R17, RZ, RZ, R16 ;  /* 0x000000ffff111224 */ /* 0x000fe400078e0210 */
[----:B---3--:R-:W-:Y:S02]  /*0400*/  IMAD.MOV.U32 R16, RZ, RZ, R6 ;  /* 0x000000ffff107224 */ /* 0x008fe400078e0006 */
[----:B-1----:R-:W-:Y:S02]  /*0410*/  IMAD R17, R20, R17, R7 ;  /* 0x0000001114117224 */ /* 0x002fe400078e0207 */
[----:B--2---:R-:W-:-:S03]  /*0420*/  IMAD.WIDE.U32 R16, R19, 0x80, R16 ;  /* 0x0000008013107825 */ /* 0x004fc600078e0010 */
[----:B------:R-:W-:-:S04]  /*0430*/  LEA R16, P1, R10, R16, 0x2 ;  /* 0x000000100a107211 */ /* 0x000fc800078210ff */
[----:B------:R-:W-:Y:S02]  /*0440*/  IADD3.X R17, PT, PT, R17, R23, RZ, P1, !PT ;  /* 0x0000001711117210 */ /* 0x000fe40000ffe4ff */
[----:B------:R-:W-:-:S03]  /*0450*/  ISETP.GE.AND P1, PT, R22, R15, PT ;  /* 0x0000000f1600720c */ /* 0x000fc60003f26270 */
[----:B------:R4:W-:Y:S10]  /*0460*/  ST.E.STRONG.SYS desc[UR8][R16.64], R21 ;  /* 0x0000001510007985 */ /* 0x0009f4000c115908 */
[----:B------:R-:W-:Y:S05]  /*0470*/  @!P1 BRA `(.L_x_3) ;  /* 0xfffffffc00c89947 */ /* 0x000fea000383ffff */
[----:B------:R-:W-:Y:S05]  /*0480*/  BSYNC.RECONVERGENT B0 ;  /* 0x0000000000007941 */ /* 0x000fea0003800200 */
.L_x_2:
[----:B----4-:R-:W0:Y:S02]  /*0490*/  S2R R16, SR_TID.X ;  /* 0x0000000000107919 */ /* 0x010e240000002100 */
.L_x_6:
[----:B------:R-:W1:Y:S01]  /*04a0*/  LDCU UR5, c[0x0][0x38c] ;  /* 0x00007180ff0577ac */ /* 0x000e620008000800 */
[C---:B0-----:R-:W-:Y:S01]  /*04b0*/  VIADD R6, R16.reuse, 0x1 ;  /* 0x0000000110067836 */ /* 0x041fe20000000000 */
[----:B------:R-:W-:Y:S01]  /*04c0*/  BSSY B0, `(.L_x_4) ;  /* 0x000000c000007945 */ /* 0x000fe20003800000 */
[----:B-1----:R-:W-:-:S13]  /*04d0*/  ISETP.LT.AND P1, PT, R16, UR5, PT ;  /* 0x0000000510007c0c */ /* 0x002fda000bf21270 */
[----:B------:R-:W-:-:S05]  /*04e0*/  @P1 IMAD.MOV R6, RZ, RZ, R16 ;  /* 0x000000ffff061224 */ /* 0x000fca00078e0210 */
[----:B------:R-:W-:-:S04]  /*04f0*/  IADD3 R7, P1, PT, R11, R6, RZ ;  /* 0x000000060b077210 */ /* 0x000fc80007f3e0ff */
[----:B------:R-:W-:Y:S02]  /*0500*/  LEA R6, P3, R7, R2, 0x2 ;  /* 0x0000000207067211 */ /* 0x000fe400078610ff */
[----:B------:R-:W-:-:S04]  /*0510*/  IADD3.X R17, PT, PT, RZ, R12, RZ, P1, !PT ;  /* 0x0000000cff117210 */ /* 0x000fc80000ffe4ff */
[----:B------:R-:W-:-:S07]  /*0520*/  LEA.HI.X R7, R7, R3, R17, 0x2, P3 ;  /* 0x0000000307077211 */ /* 0x000fce00018f1411 */
.L_x_5:
[----:B------:R-:W2:Y:S01]  /*0530*/  LD.E.STRONG.SYS R17, desc[UR8][R6.64] ;  /* 0x0000000806117980 */ /* 0x000ea2000c115900 */
[----:B------:R-:W-:Y:S05]  /*0540*/  YIELD ;  /* 0x0000000000007946 */ /* 0x000fea0003800000 */
[----:B--2---:R-:W-:-:S05]  /*0550*/  IMAD.IADD R17, R0, 0x1, -R17 ;  /* 0x0000000100117824 */ /* 0x004fca00078e0a11 */
[----:B------:R-:W-:-:S13]  /*0560*/  ISETP.GT.AND P1, PT, R17, -0x1, PT ;  /* 0xffffffff1100780c */ /* 0x000fda0003f24270 */
[----:B------:R-:W-:Y:S05]  /*0570*/  @P1 BRA `(.L_x_5) ;  /* 0xfffffffc00ec1947 */ /* 0x000fea000383ffff */
[----:B------:R-:W-:Y:S05]  /*0580*/  BSYNC B0 ;  /* 0x0000000000007941 */ /* 0x000fea0003800000 */
.L_x_4:
[----:B------:R-:W-:-:S05]  /*0590*/  VIADD R16, R16, UR7 ;  /* 0x0000000710107c36 */ /* 0x000fca0008000000 */
[----:B------:R-:W-:-:S13]  /*05a0*/  ISETP.GE.AND P1, PT, R16, R15, PT ;  /* 0x0000000f1000720c */ /* 0x000fda0003f26270 */
[----:B------:R-:W-:Y:S05]  /*05b0*/  @!P1 BRA `(.L_x_6) ;  /* 0xfffffffc00b89947 */ /* 0x000fea000383ffff */
.L_x_1:
[----:B------:R-:W0:Y:S01]  /*05c0*/  S2R R18, SR_TID.X ;  /* 0x0000000000127919 */ /* 0x000e220000002100 */
[----:B------:R-:W-:Y:S05]  /*05d0*/  WARPSYNC.ALL ;  /* 0x0000000000007948 */ /* 0x000fea0003800000 */
[----:B------:R-:W-:Y:S06]  /*05e0*/  BAR.SYNC.DEFER_BLOCKING 0x0 ;  /* 0x0000000000007b1d */ /* 0x000fec0000010000 */
[----:B------:R-:W-:Y:S04]  /*05f0*/  BSSY.RECONVERGENT B0, `(.L_x_7) ;  /* 0x0000010000007945 */ /* 0x000fe80003800200 */
[----:B------:R-:W-:Y:S05]  /*0600*/  @!P0 BRA `(.L_x_8) ;  /* 0x0000000000388947 */ /* 0x000fea0003800000 */
[----:B------:R-:W-:Y:S02]  /*0610*/  HFMA2 R20, -RZ, RZ, 0, 0 ;  /* 0x00000000ff147431 */ /* 0x000fe400000001ff */
[----:B0-----:R-:W-:-:S07]  /*0620*/  IMAD.MOV.U32 R19, RZ, RZ, R18 ;  /* 0x000000ffff137224 */ /* 0x001fce00078e0012 */
.L_x_9:
[C---:B-1----:R-:W-:Y:S02]  /*0630*/  SHF.L.U64.HI R17, R19.reuse, 0x2, R20 ;  /* 0x0000000213117819 */ /* 0x042fe40000010214 */
[----:B------:R-:W-:-:S05]  /*0640*/  LEA R6, P1, R19, R4, 0x2 ;  /* 0x0000000413067211 */ /* 0x000fca00078210ff */
[----:B------:R-:W-:-:S06]  /*0650*/  IMAD.X R7, R8, 0x1, R17, P1 ;  /* 0x0000000108077824 */ /* 0x000fcc00008e0611 */
[----:B------:R-:W2:Y:S01]  /*0660*/  LD.E R7, desc[UR8][R6.64] ;  /* 0x0000000806077980 */ /* 0x000ea2000c101900 */
[----:B------:R-:W-:Y:S01]  /*0670*/  IMAD.X R17, R14, 0x1, R17, P1 ;  /* 0x000000010e117824 */ /* 0x000fe200008e0611 */
[----:B------:R-:W-:Y:S01]  /*0680*/  IADD3 R19, P1, PT, R19, UR7, RZ ;  /* 0x0000000713137c10 */ /* 0x000fe2000ff3e0ff */
[----:B------:R-:W-:-:S03]  /*0690*/  IMAD.MOV.U32 R16, RZ, RZ, R6 ;  /* 0x000000ffff107224 */ /* 0x000fc600078e0006 */
[----:B------:R-:W-:Y:S02]  /*06a0*/  IADD3.X R20, PT, PT, RZ, R20, RZ, P1, !PT ;  /* 0x00000014ff147210 */ /* 0x000fe40000ffe4ff */
[----:B------:R-:W-:-:S04]  /*06b0*/  ISETP.GE.U32.AND P1, PT, R19, UR10, PT ;  /* 0x0000000a13007c0c */ /* 0x000fc8000bf26070 */
[----:B------:R-:W-:Y:S01]  /*06c0*/  ISETP.GE.U32.AND.EX P1, PT, R20, UR11, PT, P1 ;  /* 0x0000000b14007c0c */ /* 0x000fe2000bf26110 */
[----:B--2---:R1:W-:-:S12]  /*06d0*/  ST.E desc[UR8][R16.64], R7 ;  /* 0x0000000710007985 */ /* 0x0043d8000c101908 */
[----:B------:R-:W-:Y:S05]  /*06e0*/  @!P1 BRA `(.L_x_9) ;  /* 0xfffffffc00d09947 */ /* 0x000fea000383ffff */
.L_x_8:
[----:B------:R-:W-:Y:S05]  /*06f0*/  BSYNC.RECONVERGENT B0 ;  /* 0x0000000000007941 */ /* 0x000fea0003800200 */
.L_x_7:
[----:B------:R-:W-:Y:S06]  /*0700*/  BAR.SYNC.DEFER_BLOCKING 0x0 ;  /* 0x0000000000007b1d */ /* 0x000fec0000010000 */
[----:B------:R-:W-:Y:S05]  /*0710*/  @P2 BRA `(.L_x_10) ;  /* 0x0000000000b42947 */ /* 0x000fea0003800000 */
[----:B------:R-:W2:Y:S01]  /*0720*/  LDC R19, c[0x0][0x38c] ;  /* 0x0000e300ff137b82 */ /* 0x000ea20000000800 */
[----:B------:R-:W-:Y:S01]  /*0730*/  BSSY.RECONVERGENT B0, `(.L_x_11) ;  /* 0x0000018000007945 */ /* 0x000fe20003800200 */
[----:B0-----:R-:W-:Y:S01]  /*0740*/  IMAD.MOV.U32 R22, RZ, RZ, R18 ;  /* 0x000000ffff167224 */ /* 0x001fe200078e0012 */
[----:B------:R-:W-:Y:S01]  /*0750*/  SHF.L.U64.HI R25, R10, 0x2, R13 ;  /* 0x000000020a197819 */ /* 0x000fe2000001020d */
[----:B-----5:R-:W-:-:S04]  /*0760*/  VIADD R23, R0, 0x2 ;  /* 0x0000000200177836 */ /* 0x020fc80000000000 */
[----:B------:R-:W0:Y:S08]  /*0770*/  LDC R20, c[0x0][0x3c0] ;  /* 0x0000f000ff147b82 */ /* 0x000e300000000800 */
[----:B------:R-:W3:Y:S08]  /*0780*/  LDC R21, c[0x0][0x3f8] ;  /* 0x0000fe00ff157b82 */ /* 0x000ef00000000800 */
[----:B-1----:R-:W1:Y:S02]  /*0790*/  LDC.64 R6, c[0x0][0x3b0] ;  /* 0x0000ec00ff067b82 */ /* 0x002e640000000a00 */
.L_x_12:
[C---:B--2---:R-:W-:Y:S01]  /*07a0*/  ISETP.GE.AND P1, PT, R22.reuse, R19, PT ;  /* 0x000000131600720c */ /* 0x044fe20003f26270 */
[C---:B----4-:R-:W-:Y:S02]  /*07b0*/  IMAD.IADD R17, R22.reuse, 0x1, -R19 ;  /* 0x0000000116117824 */ /* 0x050fe400078e0a13 */
[----:B------:R-:W-:-:S03]  /*07c0*/  VIADD R22, R22, UR7 ;  /* 0x0000000716167c36 */ /* 0x000fc60008000000 */
[----:B------:R-:W-:-:S07]  /*07d0*/  IADD3 R16, PT, PT, R17, 0x1, RZ ;  /* 0x0000000111107810 */ /* 0x000fce0007ffe0ff */
[----:B------:R-:W-:-:S04]  /*07e0*/  @!P1 IMAD.MOV R16, RZ, RZ, R17 ;  /* 0x000000ffff109224 */ /* 0x000fc800078e0211 */
[----:B------:R-:W-:-:S04]  /*07f0*/  IMAD.IADD R16, R19, 0x1, R16 ;  /* 0x0000000113107824 */ /* 0x000fc800078e0210 */
[----:B01----:R-:W-:Y:S02]  /*0800*/  IMAD R17, R16, R20, R7 ;  /* 0x0000001410117224 */ /* 0x003fe400078e0207 */
[----:B------:R-:W-:-:S04]  /*0810*/  IMAD.MOV.U32 R16, RZ, RZ, R6 ;  /* 0x000000ffff107224 */ /* 0x000fc800078e0006 */
[----:B---3--:R-:W-:-:S03]  /*0820*/  IMAD.WIDE.U32 R16, R21, 0x80, R16 ;  /* 0x0000008015107825 */ /* 0x008fc600078e0010 */
[----:B------:R-:W-:-:S04]  /*0830*/  LEA R16, P1, R10, R16, 0x2 ;  /* 0x000000100a107211 */ /* 0x000fc800078210ff */
[----:B------:R-:W-:Y:S02]  /*0840*/  IADD3.X R17, PT, PT, R17, R25, RZ, P1, !PT ;  /* 0x0000001911117210 */ /* 0x000fe40000ffe4ff */
[----:B------:R-:W-:Y:S01]  /*0850*/  ISETP.GE.AND P1, PT, R22, R15, PT ;  /* 0x0000000f1600720c */ /* 0x000fe20003f26270 */
[----:B------:R-:W-:Y:S06]  /*0860*/  MEMBAR.ALL.SYS ;  /* 0x0000000000007992 */ /* 0x000fec000000b000 */
[----:B------:R-:W-:-:S00]  /*0870*/  ERRBAR ;  /* 0x00000000000079ab */ /* 0x000fc00000000000 */
[----:B------:R-:W-:Y:S06]  /*0880*/  CGAERRBAR ;  /* 0x00000000000075ab */ /* 0x000fec0000000000 */
[----:B------:R4:W-:Y:S01]  /*0890*/  ST.E.STRONG.SYS desc[UR8][R16.64], R23 ;  /* 0x0000001710007985 */ /* 0x0009e2000c115908 */
[----:B------:R-:W-:Y:S05]  /*08a0*/  @!P1 BRA `(.L_x_12) ;  /* 0xfffffffc00bc9947 */ /* 0x000fea000383ffff */
[----:B------:R-:W-:Y:S05]  /*08b0*/  BSYNC.RECONVERGENT B0 ;  /* 0x0000000000007941 */ /* 0x000fea0003800200 */
.L_x_11:
[----:B----4-:R-:W-:-:S07]  /*08c0*/  VIADD R17, R0, 0x1 ;  /* 0x0000000100117836 */ /* 0x010fce0000000000 */
.L_x_15:
[----:B------:R-:W0:Y:S01]  /*08d0*/  LDCU UR5, c[0x0][0x38c] ;  /* 0x00007180ff0577ac */ /* 0x000e220008000800 */
[C---:B------:R-:W-:Y:S01]  /*08e0*/  VIADD R6, R18.reuse, 0x1 ;  /* 0x0000000112067836 */ /* 0x040fe20000000000 */
[----:B------:R-:W-:Y:S01]  /*08f0*/  BSSY B0, `(.L_x_13) ;  /* 0x000000c000007945 */ /* 0x000fe20003800000 */
[----:B0-----:R-:W-:-:S13]  /*0900*/  ISETP.LT.AND P1, PT, R18, UR5, PT ;  /* 0x0000000512007c0c */ /* 0x001fda000bf21270 */
[----:B------:R-:W-:-:S04]  /*0910*/  @P1 IADD3 R6, PT, PT, R18, RZ, RZ ;  /* 0x000000ff12061210 */ /* 0x000fc80007ffe0ff */
[----:B------:R-:W-:-:S04]  /*0920*/  IADD3 R7, P1, PT, R11, R6, RZ ;  /* 0x000000060b077210 */ /* 0x000fc80007f3e0ff */
[----:B------:R-:W-:Y:S01]  /*0930*/  LEA R6, P2, R7, R2, 0x2 ;  /* 0x0000000207067211 */ /* 0x000fe200078410ff */
[----:B------:R-:W-:-:S05]  /*0940*/  IMAD.X R16, RZ, RZ, R12, P1 ;  /* 0x000000ffff107224 */ /* 0x000fca00008e060c */
[----:B------:R-:W-:-:S07]  /*0950*/  LEA.HI.X R7, R7, R3, R16, 0x2, P2 ;  /* 0x0000000307077211 */ /* 0x000fce00010f1410 */
.L_x_14:
[----:B------:R-:W2:Y:S01]  /*0960*/  LD.E.STRONG.SYS R16, desc[UR8][R6.64] ;  /* 0x0000000806107980 */ /* 0x000ea2000c115900 */
[----:B------:R-:W-:Y:S05]  /*0970*/  YIELD ;  /* 0x0000000000007946 */ /* 0x000fea0003800000 */
[----:B--2---:R-:W-:-:S05]  /*0980*/  IMAD.IADD R16, R17, 0x1, -R16 ;  /* 0x0000000111107824 */ /* 0x004fca00078e0a10 */
[----:B------:R-:W-:-:S13]  /*0990*/  ISETP.GT.AND P1, PT, R16, -0x1, PT ;  /* 0xffffffff1000780c */ /* 0x000fda0003f24270 */
[----:B------:R-:W-:Y:S05]  /*09a0*/  @P1 BRA `(.L_x_14) ;  /* 0xfffffffc00ec1947 */ /* 0x000fea000383ffff */
[----:B------:R-:W-:Y:S05]  /*09b0*/  BSYNC B0 ;  /* 0x0000000000007941 */ /* 0x000fea0003800000 */
.L_x_13:
[----:B------:R-:W-:-:S05]  /*09c0*/  VIADD R18, R18, UR7 ;  /* 0x0000000712127c36 */ /* 0x000fca0008000000 */
[----:B------:R-:W-:-:S13]  /*09d0*/  ISETP.GE.AND P1, PT, R18, R15, PT ;  /* 0x0000000f1200720c */ /* 0x000fda0003f26270 */
[----:B------:R-:W-:Y:S05]  /*09e0*/  @!P1 BRA `(.L_x_15) ;  /* 0xfffffffc00b89947 */ /* 0x000fea000383ffff */
.L_x_10:
[----:B------:R-:W-:Y:S05]  /*09f0*/  WARPSYNC.ALL ;  /* 0x0000000000007948 */ /* 0x000fea0003800000 */
[----:B------:R-:W-:Y:S01]  /*0a00*/  BAR.SYNC.DEFER_BLOCKING 0x0 ;  /* 0x0000000000007b1d */ /* 0x000fe20000010000 */
[----:B-----5:R-:W-:-:S05]  /*0a10*/  IADD3 R0, PT, PT, R0, 0x2, RZ ;  /* 0x0000000200007810 */ /* 0x020fca0007ffe0ff */
[----:B------:R-:W-:Y:S05]  /*0a20*/  BRA.U UP0, `(.L_x_16) ;  /* 0xfffffff900207547 */ /* 0x000fea000b83ffff */
.L_x_0:
[----:B------:R-:W2:Y:S01]  /*0a30*/  S2R R2, SR_TID.X ;  /* 0x0000000000027919 */ /* 0x000ea20000002100 */
[----:B------:R-:W3:Y:S01]  /*0a40*/  LDCU UR5, c[0x0][0x38c] ;  /* 0x00007180ff0577ac */ /* 0x000ee20008000800 */
[----:B------:R-:W4:Y:S01]  /*0a50*/  LDC R5, c[0x0][0x3f8] ;  /* 0x0000fe00ff057b82 */ /* 0x000f220000000800 */
[----:B------:R-:W3:Y:S01]  /*0a60*/  LDCU UR6, c[0x0][0x3c0] ;  /* 0x00007800ff0677ac */ /* 0x000ee20008000800 */
[----:B------:R-:W3:Y:S02]  /*0a70*/  LDCU.64 UR10, c[0x0][0x3b0] ;  /* 0x00007600ff0a77ac */ /* 0x000ee40008000a00 */
[----:B---3--:R-:W-:Y:S01]  /*0a80*/  UIMAD UR5, UR5, UR6, UR11 ;  /* 0x00000006050572a4 */ /* 0x008fe2000f8e020b */
[----:B--2---:R-:W-:Y:S01]  /*0a90*/  ISETP.NE.AND P0, PT, R2, RZ, PT ;  /* 0x000000ff0200720c */ /* 0x004fe20003f05270 */
[----:B------:R-:W-:-:S04]  /*0aa0*/  IMAD.U32 R2, RZ, RZ, UR10 ;  /* 0x0000000aff027e24 */ /* 0x000fc8000f8e00ff */
[----:B------:R-:W-:Y:S02]  /*0ab0*/  IMAD.U32 R3, RZ, RZ, UR5 ;  /* 0x00000005ff037e24 */ /* 0x000fe4000f8e00ff */
[----:B----4-:R-:W-:-:S06]  /*0ac0*/  IMAD.WIDE.U32 R2, R5, 0x80, R2 ;  /* 0x0000008005027825 */ /* 0x010fcc00078e0002 */
[----:B------:R-:W-:-:S05]  /*0ad0*/  @!P0 IMAD.WIDE R2, R9, 0x4, R2 ;  /* 0x0000000409028825 */ /* 0x000fca00078e0202 */
[----:B-----5:R-:W-:Y:S01]  /*0ae0*/  @!P0 ST.E desc[UR8][R2.64], R0 ;  /* 0x0000000002008985 */ /* 0x020fe2000c101908 */
[----:B------:R-:W-:Y:S06]  /*0af0*/  BAR.SYNC.DEFER_BLOCKING 0x0 ;  /* 0x0000000000007b1d */ /* 0x000fec0000010000 */
[----:B------:R-:W-:Y:S05]  /*0b00*/  EXIT ;  /* 0x000000000000794d */ /* 0x000fea0003800000 */
.L_x_17:
[----:B------:R-:W-:-:S00]  /*0b10*/  BRA `(.L_x_17) ;  /* 0xfffffffc00fc7947 */ /* 0x000fc0000383ffff */
[----:B------:R-:W-:-:S00]  /*0b20*/  NOP ;  /* 0x0000000000007918 */ /* 0x000fc00000000000 */
        /* <DEDUP_REMOVED lines=13> */
.L_x_18:


//--------------------- .nv.shared.reserved.0     --------------------------
	.section	.nv.shared.reserved.0,"aw",@nobits
	.weak		__nv_reservedSMEM_offset_0_alias
	.size		__nv_reservedSMEM_offset_0_alias, 0, 64
	.other		__nv_reservedSMEM_offset_0_alias,@"STO_CUDA_RESERVED_SHARED STV_DEFAULT"
__nv_reservedSMEM_offset_0_alias:
	.zero		0
	.zero		64


//--------------------- .nv.constant0._Z17unidir_lsa_kernelIfEv11ncclDevCommP17ncclWindow_vidmemmi --------------------------
	.section	.nv.constant0._Z17unidir_lsa_kernelIfEv11ncclDevCommP17ncclWindow_vidmemmi,"a",@progbits
	.sectionflags	@""
	.align	4
.nv.constant0._Z17unidir_lsa_kernelIfEv11ncclDevCommP17ncclWindow_vidmemmi:
	.zero		1116


//--------------------- SYMBOLS --------------------------

	.type		.nv.reservedSmem.offset0,@object
	.size		.nv.reservedSmem.offset0,0x4
